	.headerflags	@"EF_CUDA_TEXMODE_UNIFIED EF_CUDA_64BIT_ADDRESS EF_CUDA_ACCELERATORS EF_CUDA_SM90 EF_CUDA_VIRTUAL_SM(EF_CUDA_SM90)"
	.elftype	@"ET_EXEC"


//--------------------- .nv.info                  --------------------------
	.section	.nv.info,"",@"SHT_CUDA_INFO"
	.align	4


	//----- nvinfo : EIATTR_REGCOUNT
	.align		4
        /*0000*/ 	.byte	0x04, 0x2f
        /*0002*/ 	.short	(.L_3 - .L_2)
	.align		4
.L_2:
        /*0004*/ 	.word	index@(triton_poi_fused__native_batch_norm_legit_no_training_0)
        /*0008*/ 	.word	0x00000016


	//----- nvinfo : EIATTR_MIN_STACK_SIZE
	.align		4
.L_3:
        /*000c*/ 	.byte	0x04, 0x12
        /*000e*/ 	.short	(.L_5 - .L_4)
	.align		4
.L_4:
        /*0010*/ 	.word	index@(triton_poi_fused__native_batch_norm_legit_no_training_0)
        /*0014*/ 	.word	0x00000000


	//----- nvinfo : EIATTR_FRAME_SIZE
	.align		4
.L_5:
        /*0018*/ 	.byte	0x04, 0x11
        /*001a*/ 	.short	(.L_7 - .L_6)
	.align		4
.L_6:
        /*001c*/ 	.word	index@(triton_poi_fused__native_batch_norm_legit_no_training_0)
        /*0020*/ 	.word	0x00000000


	//----- nvinfo : EIATTR_MIN_STACK_SIZE
	.align		4
.L_7:
        /*0024*/ 	.byte	0x04, 0x12
        /*0026*/ 	.short	(.L_9 - .L_8)
	.align		4
.L_8:
        /*0028*/ 	.word	index@(triton_poi_fused__native_batch_norm_legit_no_training_0)
        /*002c*/ 	.word	0x00000000
.L_9:


//--------------------- .nv.info.triton_poi_fused__native_batch_norm_legit_no_training_0 --------------------------
	.section	.nv.info.triton_poi_fused__native_batch_norm_legit_no_training_0,"",@"SHT_CUDA_INFO"
	.sectionflags	@""
	.align	4


	//----- nvinfo : EIATTR_CUDA_API_VERSION
	.align		4
        /*0000*/ 	.byte	0x04, 0x37
        /*0002*/ 	.short	(.L_11 - .L_10)
.L_10:
        /*0004*/ 	.word	0x0000007c


	//----- nvinfo : EIATTR_KPARAM_INFO
	.align		4
.L_11:
        /*0008*/ 	.byte	0x04, 0x17
        /*000a*/ 	.short	(.L_13 - .L_12)
.L_12:
        /*000c*/ 	.word	0x00000000
        /*0010*/ 	.short	0x0006
        /*0012*/ 	.short	0x0030
        /*0014*/ 	.byte	0x00, 0xf0, 0x11, 0x00


	//----- nvinfo : EIATTR_KPARAM_INFO
	.align		4
.L_13:
        /*0018*/ 	.byte	0x04, 0x17
        /*001a*/ 	.short	(.L_15 - .L_14)
.L_14:
        /*001c*/ 	.word	0x00000000
        /*0020*/ 	.short	0x0005
        /*0022*/ 	.short	0x0028
        /*0024*/ 	.byte	0x00, 0xf4, 0x21, 0x00


	//----- nvinfo : EIATTR_KPARAM_INFO
	.align		4
.L_15:
        /*0028*/ 	.byte	0x04, 0x17
        /*002a*/ 	.short	(.L_17 - .L_16)
.L_16:
        /*002c*/ 	.word	0x00000000
        /*0030*/ 	.short	0x0004
        /*0032*/ 	.short	0x0020
        /*0034*/ 	.byte	0x00, 0xf4, 0x21, 0x00


	//----- nvinfo : EIATTR_KPARAM_INFO
	.align		4
.L_17:
        /*0038*/ 	.byte	0x04, 0x17
        /*003a*/ 	.short	(.L_19 - .L_18)
.L_18:
        /*003c*/ 	.word	0x00000000
        /*0040*/ 	.short	0x0003
        /*0042*/ 	.short	0x0018
        /*0044*/ 	.byte	0x00, 0xf4, 0x21, 0x00


	//----- nvinfo : EIATTR_KPARAM_INFO
	.align		4
.L_19:
        /*0048*/ 	.byte	0x04, 0x17
        /*004a*/ 	.short	(.L_21 - .L_20)
.L_20:
        /*004c*/ 	.word	0x00000000
        /*0050*/ 	.short	0x0002
        /*0052*/ 	.short	0x0010
        /*0054*/ 	.byte	0x00, 0xf4, 0x21, 0x00


	//----- nvinfo : EIATTR_KPARAM_INFO
	.align		4
.L_21:
        /*0058*/ 	.byte	0x04, 0x17
        /*005a*/ 	.short	(.L_23 - .L_22)
.L_22:
        /*005c*/ 	.word	0x00000000
        /*0060*/ 	.short	0x0001
        /*0062*/ 	.short	0x0008
        /*0064*/ 	.byte	0x00, 0xf4, 0x21, 0x00


	//----- nvinfo : EIATTR_KPARAM_INFO
	.align		4
.L_23:
        /*0068*/ 	.byte	0x04, 0x17
        /*006a*/ 	.short	(.L_25 - .L_24)
.L_24:
        /*006c*/ 	.word	0x00000000
        /*0070*/ 	.short	0x0000
        /*0072*/ 	.short	0x0000
        /*0074*/ 	.byte	0x00, 0xf4, 0x21, 0x00


	//----- nvinfo : EIATTR_SPARSE_MMA_MASK
	.align		4
.L_25:
        /*0078*/ 	.byte	0x03, 0x50
        /*007a*/ 	.short	0x0000


	//----- nvinfo : EIATTR_MAXREG_COUNT
	.align		4
        /*007c*/ 	.byte	0x03, 0x1b
        /*007e*/ 	.short	0x00ff


	//----- nvinfo : EIATTR_EXIT_INSTR_OFFSETS
	.align		4
        /*0080*/ 	.byte	0x04, 0x1c
        /*0082*/ 	.short	(.L_27 - .L_26)


	//   ....[0]....
.L_26:
        /*0084*/ 	.word	0x00000440


	//   ....[1]....
        /*0088*/ 	.word	0x00000460


	//----- nvinfo : EIATTR_REQNTID
	.align		4
.L_27:
        /*008c*/ 	.byte	0x04, 0x10
        /*008e*/ 	.short	(.L_29 - .L_28)
.L_28:
        /*0090*/ 	.word	0x00000080
        /*0094*/ 	.word	0x00000001
        /*0098*/ 	.word	0x00000001


	//----- nvinfo : EIATTR_CBANK_PARAM_SIZE
	.align		4
.L_29:
        /*009c*/ 	.byte	0x03, 0x19
        /*009e*/ 	.short	0x0034


	//----- nvinfo : EIATTR_PARAM_CBANK
	.align		4
        /*00a0*/ 	.byte	0x04, 0x0a
        /*00a2*/ 	.short	(.L_31 - .L_30)
	.align		4
.L_30:
        /*00a4*/ 	.word	index@(.nv.constant0.triton_poi_fused__native_batch_norm_legit_no_training_0)
        /*00a8*/ 	.short	0x0210
        /*00aa*/ 	.short	0x0034


	//----- nvinfo : EIATTR_SW_WAR
	.align		4
.L_31:
        /*00ac*/ 	.byte	0x04, 0x36
        /*00ae*/ 	.short	(.L_33 - .L_32)
.L_32:
        /*00b0*/ 	.word	0x00000008
.L_33:


//--------------------- .nv.callgraph             --------------------------
	.section	.nv.callgraph,"",@"SHT_CUDA_CALLGRAPH"
	.align	4
	.sectionentsize	8
	.align		4
        /*0000*/ 	.word	0x00000000
	.align		4
        /*0004*/ 	.word	0xffffffff
	.align		4
        /*0008*/ 	.word	0x00000000
	.align		4
        /*000c*/ 	.word	0xfffffffe
	.align		4
        /*0010*/ 	.word	0x00000000
	.align		4
        /*0014*/ 	.word	0xfffffffd
	.align		4
        /*0018*/ 	.word	0x00000000
	.align		4
        /*001c*/ 	.word	0xfffffffc


//--------------------- .nv.constant4             --------------------------
	.section	.nv.constant4,"a",@progbits
	.align	8
	.align		8
.nv.constant4:
        /*0000*/ 	.dword	_$_str
	.align		8
        /*0008*/ 	.dword	_$_str_$_2


//--------------------- .text.triton_poi_fused__native_batch_norm_legit_no_training_0 --------------------------
	.section	.text.triton_poi_fused__native_batch_norm_legit_no_training_0,"ax",@progbits
	.align	128
        .global         triton_poi_fused__native_batch_norm_legit_no_training_0
        .type           triton_poi_fused__native_batch_norm_legit_no_training_0,@function
        .size           triton_poi_fused__native_batch_norm_legit_no_training_0,(.L_x_1 - triton_poi_fused__native_batch_norm_legit_no_training_0)
        .other          triton_poi_fused__native_batch_norm_legit_no_training_0,@"STO_CUDA_ENTRY STV_DEFAULT"
triton_poi_fused__native_batch_norm_legit_no_training_0:
.text.triton_poi_fused__native_batch_norm_legit_no_training_0:
[----:B------:R-:W0:Y:S01]  /*0000*/  LDC R1, c[0x0][0x28] ;  /* 0x00000a00ff017b82 */ /* 0x000e220000000800 */
[----:B------:R-:W1:Y:S07]  /*0010*/  S2R R0, SR_TID.X ;  /* 0x0000000000007919 */ /* 0x000e6e0000002100 */
[----:B------:R-:W2:Y:S01]  /*0020*/  LDC.64 R8, c[0x0][0x220] ;  /* 0x00008800ff087b82 */ /* 0x000ea20000000a00 */
[----:B------:R-:W-:Y:S01]  /*0030*/  ULDC.64 UR4, c[0x0][0x208] ;  /* 0x0000820000047ab9 */ /* 0x000fe20000000a00 */
[----:B------:R-:W3:Y:S06]  /*0040*/  S2R R5, SR_CTAID.X ;  /* 0x0000000000057919 */ /* 0x000eec0000002500 */
[----:B------:R-:W4:Y:S08]  /*0050*/  LDC.64 R14, c[0x0][0x218] ;  /* 0x00008600ff0e7b82 */ /* 0x000f300000000a00 */
[----:B------:R-:W5:Y:S08]  /*0060*/  LDC.64 R12, c[0x0][0x210] ;  /* 0x00008400ff0c7b82 */ /* 0x000f700000000a00 */
[----:B------:R-:W4:Y:S01]  /*0070*/  LDC.64 R16, c[0x0][0x228] ;  /* 0x00008a00ff107b82 */ /* 0x000f220000000a00 */
[----:B-1----:R-:W-:-:S07]  /*0080*/  SHF.L.U32 R0, R0, 0x1, RZ ;  /* 0x0000000100007819 */ /* 0x002fce00000006ff */
[----:B------:R-:W1:Y:S01]  /*0090*/  LDC.64 R18, c[0x0][0x230] ;  /* 0x00008c00ff127b82 */ /* 0x000e620000000a00 */
[----:B---3--:R-:W-:Y:S02]  /*00a0*/  SHF.R.S32.HI R3, RZ, 0x17, R5 ;  /* 0x00000017ff037819 */ /* 0x008fe40000011405 */
[----:B------:R-:W-:Y:S02]  /*00b0*/  LOP3.LUT R0, R0, 0xfe, RZ, 0xc0, !PT ;  /* 0x000000fe00007812 */ /* 0x000fe400078ec0ff */
[----:B------:R-:W-:Y:S02]  /*00c0*/  SGXT R3, R3, 0x1 ;  /* 0x000000010303781a */ /* 0x000fe40000000200 */
[----:B------:R-:W-:Y:S02]  /*00d0*/  LEA R0, R5, R0, 0x8 ;  /* 0x0000000005007211 */ /* 0x000fe400078e40ff */
[----:B------:R-:W-:Y:S02]  /*00e0*/  CS2R R4, SRZ ;  /* 0x0000000000047805 */ /* 0x000fe4000001ff00 */
[----:B------:R-:W-:-:S02]  /*00f0*/  LEA.HI R3, R3, R0, RZ, 0x4 ;  /* 0x0000000003037211 */ /* 0x000fc400078f20ff */
[----:B------:R-:W-:Y:S02]  /*0100*/  ISETP.GE.AND P4, PT, R0, 0x100, PT ;  /* 0x000001000000780c */ /* 0x000fe40003f86270 */
[----:B------:R-:W-:-:S04]  /*0110*/  SHF.R.S32.HI R3, RZ, 0x4, R3 ;  /* 0x00000004ff037819 */ /* 0x000fc80000011403 */
[----:B------:R-:W-:-:S04]  /*0120*/  LEA.HI R2, R3, R3, RZ, 0x2 ;  /* 0x0000000303027211 */ /* 0x000fc800078f10ff */
[----:B------:R-:W-:-:S04]  /*0130*/  LOP3.LUT R2, R2, 0xfffffffc, RZ, 0xc0, !PT ;  /* 0xfffffffc02027812 */ /* 0x000fc800078ec0ff */
[----:B------:R-:W-:-:S05]  /*0140*/  IADD3 R11, R3, -R2, RZ ;  /* 0x80000002030b7210 */ /* 0x000fca0007ffe0ff */
[----:B--2---:R-:W-:-:S05]  /*0150*/  IMAD.WIDE R8, R11, 0x4, R8 ;  /* 0x000000040b087825 */ /* 0x004fca00078e0208 */
[----:B------:R-:W2:Y:S04]  /*0160*/  @!P4 LDG.E.EL R4, desc[UR4][R8.64] ;  /* 0x000000040804c981 */ /* 0x000ea8000c2e1900 */
[----:B------:R3:W2:Y:S01]  /*0170*/  @!P4 LDG.E.EL R5, desc[UR4][R8.64] ;  /* 0x000000040805c981 */ /* 0x0006a2000c2e1900 */
[----:B------:R-:W-:Y:S02]  /*0180*/  CS2R R6, SRZ ;  /* 0x0000000000067805 */ /* 0x000fe4000001ff00 */
[----:B------:R-:W-:Y:S01]  /*0190*/  CS2R R2, SRZ ;  /* 0x0000000000027805 */ /* 0x000fe2000001ff00 */
[----:B----4-:R-:W-:-:S04]  /*01a0*/  IMAD.WIDE R14, R11, 0x4, R14 ;  /* 0x000000040b0e7825 */ /* 0x010fc800078e020e */
[----:B-----5:R-:W-:Y:S01]  /*01b0*/  IMAD.WIDE R12, R0, 0x4, R12 ;  /* 0x00000004000c7825 */ /* 0x020fe200078e020c */
[----:B------:R-:W4:Y:S04]  /*01c0*/  @!P4 LDG.E.EL R6, desc[UR4][R14.64] ;  /* 0x000000040e06c981 */ /* 0x000f28000c2e1900 */
[----:B------:R-:W4:Y:S01]  /*01d0*/  @!P4 LDG.E.64 R2, desc[UR4][R12.64] ;  /* 0x000000040c02c981 */ /* 0x000f22000c1e1b00 */
[C---:B0-----:R-:W-:Y:S01]  /*01e0*/  IMAD.WIDE R16, R11.reuse, 0x4, R16 ;  /* 0x000000040b107825 */ /* 0x041fe200078e0210 */
[----:B---3--:R-:W-:Y:S02]  /*01f0*/  CS2R R8, SRZ ;  /* 0x0000000000087805 */ /* 0x008fe4000001ff00 */
[----:B------:R0:W3:Y:S01]  /*0200*/  @!P4 LDG.E.EL R7, desc[UR4][R14.64] ;  /* 0x000000040e07c981 */ /* 0x0000e2000c2e1900 */
[----:B-1----:R-:W-:Y:S01]  /*0210*/  IMAD.WIDE R18, R11, 0x4, R18 ;  /* 0x000000040b127825 */ /* 0x002fe200078e0212 */
[----:B------:R-:W-:-:S04]  /*0220*/  CS2R R10, SRZ ;  /* 0x00000000000a7805 */ /* 0x000fc8000001ff00 */
[----:B------:R-:W5:Y:S04]  /*0230*/  @!P4 LDG.E.EL R8, desc[UR4][R18.64] ;  /* 0x000000041208c981 */ /* 0x000f68000c2e1900 */
[----:B------:R-:W5:Y:S04]  /*0240*/  @!P4 LDG.E.EL R11, desc[UR4][R16.64] ;  /* 0x00000004100bc981 */ /* 0x000f68000c2e1900 */
[----:B------:R-:W3:Y:S04]  /*0250*/  @!P4 LDG.E.EL R10, desc[UR4][R16.64] ;  /* 0x00000004100ac981 */ /* 0x000ee8000c2e1900 */
[----:B------:R-:W3:Y:S01]  /*0260*/  @!P4 LDG.E.EL R9, desc[UR4][R18.64] ;  /* 0x000000041209c981 */ /* 0x000ee2000c2e1900 */
[----:B0-----:R-:W-:Y:S01]  /*0270*/  HFMA2.MMA R15, -RZ, RZ, 1.625, 0 ;  /* 0x3e800000ff0f7435 */ /* 0x001fe200000001ff */
[----:B--2---:R-:W-:Y:S01]  /*0280*/  FADD R4, R4, 1.9999999494757503271e-05 ;  /* 0x37a7c5ac04047421 */ /* 0x004fe20000000000 */
[----:B------:R-:W-:-:S03]  /*0290*/  FADD R12, R5, 1.9999999494757503271e-05 ;  /* 0x37a7c5ac050c7421 */ /* 0x000fc60000000000 */
[----:B------:R0:W1:Y:S08]  /*02a0*/  MUFU.SQRT R13, R4 ;  /* 0x00000004000d7308 */ /* 0x0000700000002000 */
[----:B------:R-:W2:Y:S01]  /*02b0*/  MUFU.SQRT R14, R12 ;  /* 0x0000000c000e7308 */ /* 0x000ea20000002000 */
[----:B0-----:R-:W0:Y:S01]  /*02c0*/  LDC.64 R4, c[0x0][0x238] ;  /* 0x00008e00ff047b82 */ /* 0x001e220000000a00 */
[----:B-1----:R-:W-:-:S02]  /*02d0*/  FSETP.GT.AND P0, PT, R13, 8.50705917302346158658e+37, PT ;  /* 0x7e8000000d00780b */ /* 0x002fc40003f04000 */
[----:B------:R-:W-:Y:S02]  /*02e0*/  FSETP.GEU.AND P2, PT, R13, 1.175494350822287508e-38, PT ;  /* 0x008000000d00780b */ /* 0x000fe40003f4e000 */
[C---:B--2---:R-:W-:Y:S02]  /*02f0*/  FSETP.GT.AND P1, PT, R14.reuse, 8.50705917302346158658e+37, PT ;  /* 0x7e8000000e00780b */ /* 0x044fe40003f24000 */
[----:B------:R-:W-:-:S07]  /*0300*/  FSETP.GEU.AND P3, PT, R14, 1.175494350822287508e-38, PT ;  /* 0x008000000e00780b */ /* 0x000fce0003f6e000 */
[----:B------:R-:W-:-:S04]  /*0310*/  @P0 FMUL R13, R13, 0.25 ;  /* 0x3e8000000d0d0820 */ /* 0x000fc80000400000 */
[----:B------:R-:W-:Y:S01]  /*0320*/  @!P2 FMUL R13, R13, 16777216 ;  /* 0x4b8000000d0da820 */ /* 0x000fe20000400000 */
[----:B------:R-:W-:-:S04]  /*0330*/  @P1 FMUL R14, R14, 0.25 ;  /* 0x3e8000000e0e1820 */ /* 0x000fc80000400000 */
[----:B------:R-:W-:Y:S01]  /*0340*/  @!P3 FMUL R14, R14, 16777216 ;  /* 0x4b8000000e0eb820 */ /* 0x000fe20000400000 */
[----:B------:R-:W1:Y:S01]  /*0350*/  MUFU.RCP R13, R13 ;  /* 0x0000000d000d7308 */ /* 0x000e620000001000 */
[----:B------:R-:W-:-:S07]  /*0360*/  FSEL R12, R15, 1, P0 ;  /* 0x3f8000000f0c7808 */ /* 0x000fce0000000000 */
[----:B------:R-:W2:Y:S01]  /*0370*/  MUFU.RCP R14, R14 ;  /* 0x0000000e000e7308 */ /* 0x000ea20000001000 */
[----:B------:R-:W-:Y:S01]  /*0380*/  FSEL R15, R15, 1, P1 ;  /* 0x3f8000000f0f7808 */ /* 0x000fe20000800000 */
[----:B------:R-:W-:Y:S01]  /*0390*/  @!P2 FMUL R12, R12, 16777216 ;  /* 0x4b8000000c0ca820 */ /* 0x000fe20000400000 */
[----:B----4-:R-:W-:-:S03]  /*03a0*/  FADD R3, -R6, R3 ;  /* 0x0000000306037221 */ /* 0x010fc60000000100 */
[----:B------:R-:W-:Y:S01]  /*03b0*/  @!P3 FMUL R15, R15, 16777216 ;  /* 0x4b8000000f0fb820 */ /* 0x000fe20000400000 */
[----:B---3--:R-:W-:Y:S01]  /*03c0*/  FADD R2, -R7, R2 ;  /* 0x0000000207027221 */ /* 0x008fe20000000100 */
[----:B-1----:R-:W-:Y:S02]  /*03d0*/  FMUL R13, R13, R12 ;  /* 0x0000000c0d0d7220 */ /* 0x002fe40000400000 */
[----:B--2---:R-:W-:Y:S02]  /*03e0*/  FMUL R6, R14, R15 ;  /* 0x0000000f0e067220 */ /* 0x004fe40000400000 */
[----:B------:R-:W-:Y:S02]  /*03f0*/  FMUL R13, R2, R13 ;  /* 0x0000000d020d7220 */ /* 0x000fe40000400000 */
[----:B------:R-:W-:Y:S01]  /*0400*/  FMUL R6, R3, R6 ;  /* 0x0000000603067220 */ /* 0x000fe20000400000 */
[----:B0-----:R-:W-:-:S04]  /*0410*/  IMAD.WIDE R4, R0, 0x4, R4 ;  /* 0x0000000400047825 */ /* 0x001fc800078e0204 */
[----:B-----5:R-:W-:Y:S01]  /*0420*/  FFMA R8, R13, R11, R8 ;  /* 0x0000000b0d087223 */ /* 0x020fe20000000008 */
[----:B------:R-:W-:Y:S01]  /*0430*/  FFMA R9, R6, R10, R9 ;  /* 0x0000000a06097223 */ /* 0x000fe20000000009 */
[----:B------:R-:W-:Y:S06]  /*0440*/  @P4 EXIT ;  /* 0x000000000000494d */ /* 0x000fec0003800000 */
[----:B------:R-:W-:Y:S01]  /*0450*/  STG.E.64 desc[UR4][R4.64], R8 ;  /* 0x0000000804007986 */ /* 0x000fe2000c101b04 */
[----:B------:R-:W-:Y:S05]  /*0460*/  EXIT ;  /* 0x000000000000794d */ /* 0x000fea0003800000 */
.L_x_0:
[----:B------:R-:W-:-:S00]  /*0470*/  BRA `(.L_x_0) ;  /* 0xfffffffc00fc7947 */ /* 0x000fc0000383ffff */
[----:B------:R-:W-:-:S00]  /*0480*/  NOP ;  /* 0x0000000000007918 */ /* 0x000fc00000000000 */
[----:B------:R-:W-:-:S00]  /*0490*/  NOP ;  /* 0x0000000000007918 */ /* 0x000fc00000000000 */
[----:B------:R-:W-:-:S00]  /*04a0*/  NOP ;  /* 0x0000000000007918 */ /* 0x000fc00000000000 */
[----:B------:R-:W-:-:S00]  /*04b0*/  NOP ;  /* 0x0000000000007918 */ /* 0x000fc00000000000 */
[----:B------:R-:W-:-:S00]  /*04c0*/  NOP ;  /* 0x0000000000007918 */ /* 0x000fc00000000000 */
[----:B------:R-:W-:-:S00]  /*04d0*/  NOP ;  /* 0x0000000000007918 */ /* 0x000fc00000000000 */
[----:B------:R-:W-:-:S00]  /*04e0*/  NOP ;  /* 0x0000000000007918 */ /* 0x000fc00000000000 */
[----:B------:R-:W-:-:S00]  /*04f0*/  NOP ;  /* 0x0000000000007918 */ /* 0x000fc00000000000 */
.L_x_1:


//--------------------- .nv.global.init           --------------------------
	.section	.nv.global.init,"aw",@progbits
.nv.global.init:
	.type		_$_str,@object
	.size		_$_str,(_$_str_$_2 - _$_str)
_$_str:
        /*0000*/ 	.byte	0x5f, 0x5f, 0x43, 0x55, 0x44, 0x41, 0x5f, 0x46, 0x54, 0x5a, 0x00
	.type		_$_str_$_2,@object
	.size		_$_str_$_2,(.L_1 - _$_str_$_2)
_$_str_$_2:
        /*000b*/ 	.byte	0x5f, 0x5f, 0x43, 0x55, 0x44, 0x41, 0x5f, 0x50, 0x52, 0x45, 0x43, 0x5f, 0x53, 0x51, 0x52, 0x54
        /*001b*/ 	.byte	0x00
.L_1:


//--------------------- .nv.constant0.triton_poi_fused__native_batch_norm_legit_no_training_0 --------------------------
	.section	.nv.constant0.triton_poi_fused__native_batch_norm_legit_no_training_0,"a",@progbits
	.sectionflags	@""
	.align	4
.nv.constant0.triton_poi_fused__native_batch_norm_legit_no_training_0:
	.zero		580
